//
// Generated by NVIDIA NVVM Compiler
//
// Compiler Build ID: CL-36424714
// Cuda compilation tools, release 13.0, V13.0.88
// Based on NVVM 20.0.0
//

.version 9.0
.target sm_100
.address_size 64

	// .globl	_Z17cuda_hello_kernelv
.extern .func  (.param .b32 func_retval0) vprintf
(
	.param .b64 vprintf_param_0,
	.param .b64 vprintf_param_1
)
;
.global .align 1 .b8 $str[98] = {72, 101, 108, 108, 111, 44, 32, 99, 117, 100, 97, 32, 107, 101, 114, 110, 101, 108, 59, 32, 84, 104, 114, 101, 97, 100, 32, 40, 37, 100, 44, 37, 100, 44, 37, 100, 41, 32, 105, 110, 32, 66, 108, 111, 99, 107, 32, 40, 37, 100, 44, 37, 100, 44, 37, 100, 41, 44, 32, 71, 114, 105, 100, 32, 40, 37, 100, 44, 37, 100, 44, 37, 100, 41, 44, 32, 66, 108, 111, 99, 107, 83, 105, 122, 101, 32, 40, 37, 100, 44, 37, 100, 44, 37, 100, 41, 10};
.global .align 1 .b8 $str$1[21] = {72, 101, 108, 108, 111, 44, 32, 67, 85, 68, 65, 32, 107, 101, 114, 110, 101, 108, 33, 10};

.visible .entry _Z17cuda_hello_kernelv()
{
	.local .align 16 .b8 	__local_depot0[48];
	.reg .b64 	%SP;
	.reg .b64 	%SPL;
	.reg .b32 	%r<15>;
	.reg .b64 	%rd<5>;

	mov.u64 	%SPL, __local_depot0;
	cvta.local.u64 	%SP, %SPL;
	add.u64 	%rd1, %SP, 0;
	add.u64 	%rd2, %SPL, 0;
	mov.u32 	%r1, %tid.x;
	mov.u32 	%r2, %tid.y;
	mov.u32 	%r3, %tid.z;
	mov.u32 	%r4, %ctaid.x;
	mov.u32 	%r5, %ctaid.y;
	mov.u32 	%r6, %ctaid.z;
	mov.u32 	%r7, %nctaid.x;
	mov.u32 	%r8, %nctaid.y;
	mov.u32 	%r9, %nctaid.z;
	mov.u32 	%r10, %ntid.x;
	mov.u32 	%r11, %ntid.y;
	mov.u32 	%r12, %ntid.z;
	st.local.v4.u32 	[%rd2], {%r1, %r2, %r3, %r4};
	st.local.v4.u32 	[%rd2+16], {%r5, %r6, %r7, %r8};
	st.local.v4.u32 	[%rd2+32], {%r9, %r10, %r11, %r12};
	mov.u64 	%rd3, $str;
	cvta.global.u64 	%rd4, %rd3;
	{ // callseq 0, 0
	.param .b64 param0;
	st.param.b64 	[param0], %rd4;
	.param .b64 param1;
	st.param.b64 	[param1], %rd1;
	.param .b32 retval0;
	call.uni (retval0), 
	vprintf, 
	(
	param0, 
	param1
	);
	ld.param.b32 	%r13, [retval0];
	} // callseq 0
	ret;

}
	// .globl	_Z24simple_cuda_hello_kernelv
.visible .entry _Z24simple_cuda_hello_kernelv()
{
	.reg .b32 	%r<3>;
	.reg .b64 	%rd<3>;

	mov.u64 	%rd1, $str$1;
	cvta.global.u64 	%rd2, %rd1;
	{ // callseq 1, 0
	.param .b64 param0;
	st.param.b64 	[param0], %rd2;
	.param .b64 param1;
	st.param.b64 	[param1], 0;
	.param .b32 retval0;
	call.uni (retval0), 
	vprintf, 
	(
	param0, 
	param1
	);
	ld.param.b32 	%r1, [retval0];
	} // callseq 1
	ret;

}


// ===== COMPILED SASS (sm_100) =====

	.target	sm_100

	.elftype	@"ET_EXEC"


//--------------------- .note.nv.tkinfo           --------------------------
	.section	.note.nv.tkinfo,"",@"SHT_NOTE"
	.sectionflags	@"SHF_NOTE_NV_TKINFO"
	.tkinfo
        /*0018*/ 	.word	0x00000002
        /*0030*/ 	.string	""
        /*0030*/ 	.string	"ptxas"
        /*0030*/ 	.string	"Cuda compilation tools, release 13.0, V13.0.88"
        /*0030*/ 	.string	"Build cuda_13.0.r13.0/compiler.36424714_0"
        /*0030*/ 	.string	"-arch sm_100 -m 64 "



//--------------------- .note.nv.cuinfo           --------------------------
	.section	.note.nv.cuinfo,"",@"SHT_NOTE"
	.sectionflags	@"SHF_NOTE_NV_CUINFO"
        /*0018*/ 	.short	0x0002
        /*001a*/ 	.short	0x0064
        /*001c*/ 	.short	0x0082
	.zero		2


//--------------------- .nv.info                  --------------------------
	.section	.nv.info,"",@"SHT_CUDA_INFO"
	.align	4


	//----- nvinfo : EIATTR_REGCOUNT
	.align		4
        /*0000*/ 	.byte	0x04, 0x2f
        /*0002*/ 	.short	(.L_3 - .L_2)
	.align		4
.L_2:
        /*0004*/ 	.word	index@(_Z17cuda_hello_kernelv)
        /*0008*/ 	.word	0x00000018


	//----- nvinfo : EIATTR_FRAME_SIZE
	.align		4
.L_3:
        /*000c*/ 	.byte	0x04, 0x11
        /*000e*/ 	.short	(.L_5 - .L_4)
	.align		4
.L_4:
        /*0010*/ 	.word	index@(_Z17cuda_hello_kernelv)
        /*0014*/ 	.word	0x00000030


	//----- nvinfo : EIATTR_REGCOUNT
	.align		4
.L_5:
        /*0018*/ 	.byte	0x04, 0x2f
        /*001a*/ 	.short	(.L_7 - .L_6)
	.align		4
.L_6:
        /*001c*/ 	.word	index@(_Z24simple_cuda_hello_kernelv)
        /*0020*/ 	.word	0x00000018


	//----- nvinfo : EIATTR_FRAME_SIZE
	.align		4
.L_7:
        /*0024*/ 	.byte	0x04, 0x11
        /*0026*/ 	.short	(.L_9 - .L_8)
	.align		4
.L_8:
        /*0028*/ 	.word	index@(_Z24simple_cuda_hello_kernelv)
        /*002c*/ 	.word	0x00000000


	//----- nvinfo : EIATTR_MIN_STACK_SIZE
	.align		4
.L_9:
        /*0030*/ 	.byte	0x04, 0x12
        /*0032*/ 	.short	(.L_11 - .L_10)
	.align		4
.L_10:
        /*0034*/ 	.word	index@(_Z24simple_cuda_hello_kernelv)
        /*0038*/ 	.word	0x00000000


	//----- nvinfo : EIATTR_MIN_STACK_SIZE
	.align		4
.L_11:
        /*003c*/ 	.byte	0x04, 0x12
        /*003e*/ 	.short	(.L_13 - .L_12)
	.align		4
.L_12:
        /*0040*/ 	.word	index@(_Z17cuda_hello_kernelv)
        /*0044*/ 	.word	0x00000030
.L_13:


//--------------------- .nv.compat                --------------------------
	.section	.nv.compat,"",@"SHT_CUDA_COMPAT_INFO"
	.align	4
        /*0000*/ 	.byte	0x02, 0x09, 0x00, 0x00, 0x02, 0x02, 0x01, 0x00, 0x02, 0x05, 0x05, 0x00, 0x03, 0x07, 0x01, 0x01
        /*0010*/ 	.byte	0x02, 0x03, 0x00, 0x00, 0x02, 0x06, 0x01, 0x00, 0x04, 0x0b, 0x08, 0x00, 0x09, 0x00, 0x00, 0x00
        /*0020*/ 	.byte	0x00, 0x00, 0x00, 0x00


//--------------------- .nv.info._Z24simple_cuda_hello_kernelv --------------------------
	.section	.nv.info._Z24simple_cuda_hello_kernelv,"",@"SHT_CUDA_INFO"
	.sectionflags	@""
	.align	4


	//----- nvinfo : EIATTR_CUDA_API_VERSION
	.align		4
        /*0000*/ 	.byte	0x04, 0x37
        /*0002*/ 	.short	(.L_15 - .L_14)
.L_14:
        /*0004*/ 	.word	0x00000082


	//----- nvinfo : EIATTR_SPARSE_MMA_MASK
	.align		4
.L_15:
        /*0008*/ 	.byte	0x03, 0x50
        /*000a*/ 	.short	0x0000


	//----- nvinfo : EIATTR_MAXREG_COUNT
	.align		4
        /*000c*/ 	.byte	0x03, 0x1b
        /*000e*/ 	.short	0x00ff


	//----- nvinfo : EIATTR_EXTERNS
	.align		4
        /*0010*/ 	.byte	0x04, 0x0f
        /*0012*/ 	.short	(.L_17 - .L_16)


	//   ....[0]....
	.align		4
.L_16:
        /*0014*/ 	.word	index@(vprintf)


	//----- nvinfo : EIATTR_MERCURY_ISA_VERSION
	.align		4
.L_17:
        /*0018*/ 	.byte	0x03, 0x5f
        /*001a*/ 	.short	0x0101


	//----- nvinfo : EIATTR_VRC_CTA_INIT_COUNT
	.align		4
        /*001c*/ 	.byte	0x02, 0x4a
	.zero		1
	.zero		1


	//----- nvinfo : EIATTR_SYSCALL_OFFSETS
	.align		4
        /*0020*/ 	.byte	0x04, 0x46
        /*0022*/ 	.short	(.L_19 - .L_18)


	//   ....[0]....
.L_18:
        /*0024*/ 	.word	0x00000080


	//----- nvinfo : EIATTR_EXIT_INSTR_OFFSETS
	.align		4
.L_19:
        /*0028*/ 	.byte	0x04, 0x1c
        /*002a*/ 	.short	(.L_21 - .L_20)


	//   ....[0]....
.L_20:
        /*002c*/ 	.word	0x00000090


	//----- nvinfo : EIATTR_SW_WAR
	.align		4
.L_21:
        /*0030*/ 	.byte	0x04, 0x36
        /*0032*/ 	.short	(.L_23 - .L_22)
.L_22:
        /*0034*/ 	.word	0x00000008
.L_23:


//--------------------- .nv.info._Z17cuda_hello_kernelv --------------------------
	.section	.nv.info._Z17cuda_hello_kernelv,"",@"SHT_CUDA_INFO"
	.sectionflags	@""
	.align	4


	//----- nvinfo : EIATTR_CUDA_API_VERSION
	.align		4
        /*0000*/ 	.byte	0x04, 0x37
        /*0002*/ 	.short	(.L_25 - .L_24)
.L_24:
        /*0004*/ 	.word	0x00000082


	//----- nvinfo : EIATTR_SPARSE_MMA_MASK
	.align		4
.L_25:
        /*0008*/ 	.byte	0x03, 0x50
        /*000a*/ 	.short	0x0000


	//----- nvinfo : EIATTR_MAXREG_COUNT
	.align		4
        /*000c*/ 	.byte	0x03, 0x1b
        /*000e*/ 	.short	0x00ff


	//----- nvinfo : EIATTR_EXTERNS
	.align		4
        /*0010*/ 	.byte	0x04, 0x0f
        /*0012*/ 	.short	(.L_27 - .L_26)


	//   ....[0]....
	.align		4
.L_26:
        /*0014*/ 	.word	index@(vprintf)


	//----- nvinfo : EIATTR_MERCURY_ISA_VERSION
	.align		4
.L_27:
        /*0018*/ 	.byte	0x03, 0x5f
        /*001a*/ 	.short	0x0101


	//----- nvinfo : EIATTR_VRC_CTA_INIT_COUNT
	.align		4
        /*001c*/ 	.byte	0x02, 0x4a
	.zero		1
	.zero		1


	//----- nvinfo : EIATTR_SYSCALL_OFFSETS
	.align		4
        /*0020*/ 	.byte	0x04, 0x46
        /*0022*/ 	.short	(.L_29 - .L_28)


	//   ....[0]....
.L_28:
        /*0024*/ 	.word	0x000001b0


	//----- nvinfo : EIATTR_EXIT_INSTR_OFFSETS
	.align		4
.L_29:
        /*0028*/ 	.byte	0x04, 0x1c
        /*002a*/ 	.short	(.L_31 - .L_30)


	//   ....[0]....
.L_30:
        /*002c*/ 	.word	0x000001c0


	//----- nvinfo : EIATTR_SW_WAR
	.align		4
.L_31:
        /*0030*/ 	.byte	0x04, 0x36
        /*0032*/ 	.short	(.L_33 - .L_32)
.L_32:
        /*0034*/ 	.word	0x00000008
.L_33:


//--------------------- .nv.callgraph             --------------------------
	.section	.nv.callgraph,"",@"SHT_CUDA_CALLGRAPH"
	.align	4
	.sectionentsize	8
	.align		4
        /*0000*/ 	.word	0x00000000
	.align		4
        /*0004*/ 	.word	0xffffffff
	.align		4
        /*0008*/ 	.word	index@(_Z24simple_cuda_hello_kernelv)
	.align		4
        /*000c*/ 	.word	index@(vprintf)
	.align		4
        /*0010*/ 	.word	index@(_Z17cuda_hello_kernelv)
	.align		4
        /*0014*/ 	.word	index@(vprintf)
	.align		4
        /*0018*/ 	.word	0x00000000
	.align		4
        /*001c*/ 	.word	0xfffffffe
	.align		4
        /*0020*/ 	.word	0x00000000
	.align		4
        /*0024*/ 	.word	0xfffffffd
	.align		4
        /*0028*/ 	.word	0x00000000
	.align		4
        /*002c*/ 	.word	0xfffffffc


//--------------------- .nv.constant4             --------------------------
	.section	.nv.constant4,"a",@progbits
	.align	8
	.align		8
.nv.constant4:
        /*0000*/ 	.dword	vprintf
	.align		8
        /*0008*/ 	.dword	$str
	.align		8
        /*0010*/ 	.dword	$str$1


//--------------------- .text._Z24simple_cuda_hello_kernelv --------------------------
	.section	.text._Z24simple_cuda_hello_kernelv,"ax",@progbits
	.align	128
        .global         _Z24simple_cuda_hello_kernelv
        .type           _Z24simple_cuda_hello_kernelv,@function
        .size           _Z24simple_cuda_hello_kernelv,(.L_x_4 - _Z24simple_cuda_hello_kernelv)
        .other          _Z24simple_cuda_hello_kernelv,@"STO_CUDA_ENTRY STV_DEFAULT"
_Z24simple_cuda_hello_kernelv:
.text._Z24simple_cuda_hello_kernelv:
[----:B------:R-:W0:Y:S01]  /*0000*/  LDC R1, c[0x0][0x37c] ;  /* 0x0000df00ff017b82 */ /* 0x000e220000000800 */
[----:B------:R-:W-:Y:S01]  /*0010*/  MOV R0, 0x0 ;  /* 0x0000000000007802 */ /* 0x000fe20000000f00 */
[----:B------:R-:W1:Y:S01]  /*0020*/  LDCU.64 UR4, c[0x4][0x10] ;  /* 0x01000200ff0477ac */ /* 0x000e620008000a00 */
[----:B------:R-:W-:-:S05]  /*0030*/  CS2R R6, SRZ ;  /* 0x0000000000067805 */ /* 0x000fca000001ff00 */
[----:B------:R2:W3:Y:S01]  /*0040*/  LDC.64 R2, c[0x4][R0] ;  /* 0x0100000000027b82 */ /* 0x0004e20000000a00 */
[----:B-1----:R-:W-:Y:S02]  /*0050*/  IMAD.U32 R4, RZ, RZ, UR4 ;  /* 0x00000004ff047e24 */ /* 0x002fe4000f8e00ff */
[----:B--2---:R-:W-:-:S07]  /*0060*/  IMAD.U32 R5, RZ, RZ, UR5 ;  /* 0x00000005ff057e24 */ /* 0x004fce000f8e00ff */
[----:B------:R-:W-:-:S07]  /*0070*/  LEPC R20, `(.L_x_0) ;  /* 0x000000001014794e */ /* 0x000fce0000000000 */
[----:B0--3--:R-:W-:Y:S05]  /*0080*/  CALL.ABS.NOINC R2 ;  /* 0x0000000002007343 */ /* 0x009fea0003c00000 */
.L_x_0:
[----:B------:R-:W-:Y:S05]  /*0090*/  EXIT ;  /* 0x000000000000794d */ /* 0x000fea0003800000 */
.L_x_1:
[----:B------:R-:W-:-:S00]  /*00a0*/  BRA `(.L_x_1) ;  /* 0xfffffffc00fc7947 */ /* 0x000fc0000383ffff */
[----:B------:R-:W-:-:S00]  /*00b0*/  NOP ;  /* 0x0000000000007918 */ /* 0x000fc00000000000 */
        /* <DEDUP_REMOVED lines=12> */
.L_x_4:


//--------------------- .text._Z17cuda_hello_kernelv --------------------------
	.section	.text._Z17cuda_hello_kernelv,"ax",@progbits
	.align	128
        .global         _Z17cuda_hello_kernelv
        .type           _Z17cuda_hello_kernelv,@function
        .size           _Z17cuda_hello_kernelv,(.L_x_5 - _Z17cuda_hello_kernelv)
        .other          _Z17cuda_hello_kernelv,@"STO_CUDA_ENTRY STV_DEFAULT"
_Z17cuda_hello_kernelv:
.text._Z17cuda_hello_kernelv:
[----:B------:R-:W0:Y:S01]  /*0000*/  LDC R1, c[0x0][0x37c] ;  /* 0x0000df00ff017b82 */ /* 0x000e220000000800 */
[----:B------:R-:W1:Y:S01]  /*0010*/  S2R R8, SR_TID.X ;  /* 0x0000000000087919 */ /* 0x000e620000002100 */
[----:B------:R-:W2:Y:S06]  /*0020*/  LDCU UR5, c[0x0][0x2fc] ;  /* 0x00005f80ff0577ac */ /* 0x000eac0008000800 */
[----:B------:R-:W3:Y:S01]  /*0030*/  LDC R14, c[0x0][0x370] ;  /* 0x0000dc00ff0e7b82 */ /* 0x000ee20000000800 */
[----:B0-----:R-:W-:Y:S01]  /*0040*/  VIADD R1, R1, 0xffffffd0 ;  /* 0xffffffd001017836 */ /* 0x001fe20000000000 */
[----:B------:R-:W1:Y:S01]  /*0050*/  S2R R9, SR_TID.Y ;  /* 0x0000000000097919 */ /* 0x000e620000002200 */
[----:B------:R-:W-:Y:S01]  /*0060*/  MOV R0, 0x0 ;  /* 0x0000000000007802 */ /* 0x000fe20000000f00 */
[----:B------:R-:W0:Y:S01]  /*0070*/  LDCU UR4, c[0x0][0x2f8] ;  /* 0x00005f00ff0477ac */ /* 0x000e220008000800 */
[----:B------:R-:W1:Y:S03]  /*0080*/  S2R R10, SR_TID.Z ;  /* 0x00000000000a7919 */ /* 0x000e660000002300 */
[----:B------:R-:W3:Y:S01]  /*0090*/  LDC R15, c[0x0][0x374] ;  /* 0x0000dd00ff0f7b82 */ /* 0x000ee20000000800 */
[----:B------:R-:W4:Y:S01]  /*00a0*/  LDCU.64 UR6, c[0x4][0x8] ;  /* 0x01000100ff0677ac */ /* 0x000f220008000a00 */
[----:B------:R-:W1:Y:S01]  /*00b0*/  S2R R11, SR_CTAID.X ;  /* 0x00000000000b7919 */ /* 0x000e620000002500 */
[----:B------:R-:W3:Y:S05]  /*00c0*/  S2R R12, SR_CTAID.Y ;  /* 0x00000000000c7919 */ /* 0x000eea0000002600 */
[----:B------:R-:W5:Y:S01]  /*00d0*/  LDC R16, c[0x0][0x378] ;  /* 0x0000de00ff107b82 */ /* 0x000f620000000800 */
[----:B------:R-:W3:Y:S01]  /*00e0*/  S2R R13, SR_CTAID.Z ;  /* 0x00000000000d7919 */ /* 0x000ee20000002700 */
[----:B0-----:R-:W-:-:S06]  /*00f0*/  IADD3 R6, P0, PT, R1, UR4, RZ ;  /* 0x0000000401067c10 */ /* 0x001fcc000ff1e0ff */
[----:B------:R-:W5:Y:S01]  /*0100*/  LDC R17, c[0x0][0x360] ;  /* 0x0000d800ff117b82 */ /* 0x000f620000000800 */
[----:B----4-:R-:W-:Y:S01]  /*0110*/  IMAD.U32 R4, RZ, RZ, UR6 ;  /* 0x00000006ff047e24 */ /* 0x010fe2000f8e00ff */
[----:B------:R-:W-:Y:S01]  /*0120*/  MOV R5, UR7 ;  /* 0x0000000700057c02 */ /* 0x000fe20008000f00 */
[----:B--2---:R-:W-:-:S05]  /*0130*/  IMAD.X R7, RZ, RZ, UR5, P0 ;  /* 0x00000005ff077e24 */ /* 0x004fca00080e06ff */
[----:B------:R-:W5:Y:S08]  /*0140*/  LDC R18, c[0x0][0x364] ;  /* 0x0000d900ff127b82 */ /* 0x000f700000000800 */
[----:B------:R-:W5:Y:S01]  /*0150*/  LDC R19, c[0x0][0x368] ;  /* 0x0000da00ff137b82 */ /* 0x000f620000000800 */
[----:B-1----:R0:W-:Y:S07]  /*0160*/  STL.128 [R1], R8 ;  /* 0x0000000801007387 */ /* 0x0021ee0000100c00 */
[----:B------:R0:W1:Y:S01]  /*0170*/  LDC.64 R2, c[0x4][R0] ;  /* 0x0100000000027b82 */ /* 0x0000620000000a00 */
[----:B---3--:R0:W-:Y:S04]  /*0180*/  STL.128 [R1+0x10], R12 ;  /* 0x0000100c01007387 */ /* 0x0081e80000100c00 */
[----:B-----5:R0:W-:Y:S02]  /*0190*/  STL.128 [R1+0x20], R16 ;  /* 0x0000201001007387 */ /* 0x0201e40000100c00 */
[----:B------:R-:W-:-:S07]  /*01a0*/  LEPC R20, `(.L_x_2) ;  /* 0x000000001014794e */ /* 0x000fce0000000000 */
[----:B01----:R-:W-:Y:S05]  /*01b0*/  CALL.ABS.NOINC R2 ;  /* 0x0000000002007343 */ /* 0x003fea0003c00000 */
.L_x_2:
[----:B------:R-:W-:Y:S05]  /*01c0*/  EXIT ;  /* 0x000000000000794d */ /* 0x000fea0003800000 */
.L_x_3:
        /* <DEDUP_REMOVED lines=11> */
.L_x_5:


//--------------------- .nv.global.init           --------------------------
	.section	.nv.global.init,"aw",@progbits
.nv.global.init:
	.type		$str$1,@object
	.size		$str$1,($str - $str$1)
$str$1:
        /*0000*/ 	.byte	0x48, 0x65, 0x6c, 0x6c, 0x6f, 0x2c, 0x20, 0x43, 0x55, 0x44, 0x41, 0x20, 0x6b, 0x65, 0x72, 0x6e
        /*0010*/ 	.byte	0x65, 0x6c, 0x21, 0x0a, 0x00
	.type		$str,@object
	.size		$str,(.L_0 - $str)
$str:
        /*0015*/ 	.byte	0x48, 0x65, 0x6c, 0x6c, 0x6f, 0x2c, 0x20, 0x63, 0x75, 0x64, 0x61, 0x20, 0x6b, 0x65, 0x72, 0x6e
        /*0025*/ 	.byte	0x65, 0x6c, 0x3b, 0x20, 0x54, 0x68, 0x72, 0x65, 0x61, 0x64, 0x20, 0x28, 0x25, 0x64, 0x2c, 0x25
        /*0035*/ 	.byte	0x64, 0x2c, 0x25, 0x64, 0x29, 0x20, 0x69, 0x6e, 0x20, 0x42, 0x6c, 0x6f, 0x63, 0x6b, 0x20, 0x28
        /*0045*/ 	.byte	0x25, 0x64, 0x2c, 0x25, 0x64, 0x2c, 0x25, 0x64, 0x29, 0x2c, 0x20, 0x47, 0x72, 0x69, 0x64, 0x20
        /*0055*/ 	.byte	0x28, 0x25, 0x64, 0x2c, 0x25, 0x64, 0x2c, 0x25, 0x64, 0x29, 0x2c, 0x20, 0x42, 0x6c, 0x6f, 0x63
        /*0065*/ 	.byte	0x6b, 0x53, 0x69, 0x7a, 0x65, 0x20, 0x28, 0x25, 0x64, 0x2c, 0x25, 0x64, 0x2c, 0x25, 0x64, 0x29
        /*0075*/ 	.byte	0x0a, 0x00
.L_0:


//--------------------- .nv.shared.reserved.0     --------------------------
	.section	.nv.shared.reserved.0,"aw",@nobits
	.weak		__nv_reservedSMEM_offset_0_alias
	.size		__nv_reservedSMEM_offset_0_alias, 0, 64
	.other		__nv_reservedSMEM_offset_0_alias,@"STO_CUDA_RESERVED_SHARED STV_DEFAULT"
__nv_reservedSMEM_offset_0_alias:
	.zero		0
	.zero		64


//--------------------- .nv.constant0._Z24simple_cuda_hello_kernelv --------------------------
	.section	.nv.constant0._Z24simple_cuda_hello_kernelv,"a",@progbits
	.sectionflags	@""
	.align	4
.nv.constant0._Z24simple_cuda_hello_kernelv:
	.zero		896


//--------------------- .nv.constant0._Z17cuda_hello_kernelv --------------------------
	.section	.nv.constant0._Z17cuda_hello_kernelv,"a",@progbits
	.sectionflags	@""
	.align	4
.nv.constant0._Z17cuda_hello_kernelv:
	.zero		896


//--------------------- SYMBOLS --------------------------

	.type		.nv.reservedSmem.offset0,@object
	.size		.nv.reservedSmem.offset0,0x4
	.type		vprintf,@function
